//
// Generated by NVIDIA NVVM Compiler
//
// Compiler Build ID: CL-36424714
// Cuda compilation tools, release 13.0, V13.0.88
// Based on NVVM 20.0.0
//

.version 9.0
.target sm_100
.address_size 64

	// .globl	_Z14hello_from_gpuv
.extern .func  (.param .b32 func_retval0) vprintf
(
	.param .b64 vprintf_param_0,
	.param .b64 vprintf_param_1
)
;
.global .align 1 .b8 $str[18] = {116, 104, 105, 115, 32, 105, 115, 32, 102, 114, 111, 109, 32, 103, 117, 112, 10};

.visible .entry _Z14hello_from_gpuv()
{
	.reg .b32 	%r<3>;
	.reg .b64 	%rd<3>;

	mov.u64 	%rd1, $str;
	cvta.global.u64 	%rd2, %rd1;
	{ // callseq 0, 0
	.param .b64 param0;
	st.param.b64 	[param0], %rd2;
	.param .b64 param1;
	st.param.b64 	[param1], 0;
	.param .b32 retval0;
	call.uni (retval0), 
	vprintf, 
	(
	param0, 
	param1
	);
	ld.param.b32 	%r1, [retval0];
	} // callseq 0
	ret;

}


// ===== COMPILED SASS (sm_100) =====

	.target	sm_100

	.elftype	@"ET_EXEC"


//--------------------- .note.nv.tkinfo           --------------------------
	.section	.note.nv.tkinfo,"",@"SHT_NOTE"
	.sectionflags	@"SHF_NOTE_NV_TKINFO"
	.tkinfo
        /*0018*/ 	.word	0x00000002
        /*0030*/ 	.string	""
        /*0030*/ 	.string	"ptxas"
        /*0030*/ 	.string	"Cuda compilation tools, release 13.0, V13.0.88"
        /*0030*/ 	.string	"Build cuda_13.0.r13.0/compiler.36424714_0"
        /*0030*/ 	.string	"-arch sm_100 -m 64 "



//--------------------- .note.nv.cuinfo           --------------------------
	.section	.note.nv.cuinfo,"",@"SHT_NOTE"
	.sectionflags	@"SHF_NOTE_NV_CUINFO"
        /*0018*/ 	.short	0x0002
        /*001a*/ 	.short	0x0064
        /*001c*/ 	.short	0x0082
	.zero		2


//--------------------- .nv.info                  --------------------------
	.section	.nv.info,"",@"SHT_CUDA_INFO"
	.align	4


	//----- nvinfo : EIATTR_REGCOUNT
	.align		4
        /*0000*/ 	.byte	0x04, 0x2f
        /*0002*/ 	.short	(.L_2 - .L_1)
	.align		4
.L_1:
        /*0004*/ 	.word	index@(_Z14hello_from_gpuv)
        /*0008*/ 	.word	0x00000018


	//----- nvinfo : EIATTR_FRAME_SIZE
	.align		4
.L_2:
        /*000c*/ 	.byte	0x04, 0x11
        /*000e*/ 	.short	(.L_4 - .L_3)
	.align		4
.L_3:
        /*0010*/ 	.word	index@(_Z14hello_from_gpuv)
        /*0014*/ 	.word	0x00000000


	//----- nvinfo : EIATTR_MIN_STACK_SIZE
	.align		4
.L_4:
        /*0018*/ 	.byte	0x04, 0x12
        /*001a*/ 	.short	(.L_6 - .L_5)
	.align		4
.L_5:
        /*001c*/ 	.word	index@(_Z14hello_from_gpuv)
        /*0020*/ 	.word	0x00000000
.L_6:


//--------------------- .nv.compat                --------------------------
	.section	.nv.compat,"",@"SHT_CUDA_COMPAT_INFO"
	.align	4
        /*0000*/ 	.byte	0x02, 0x09, 0x00, 0x00, 0x02, 0x02, 0x01, 0x00, 0x02, 0x05, 0x05, 0x00, 0x03, 0x07, 0x01, 0x01
        /*0010*/ 	.byte	0x02, 0x03, 0x00, 0x00, 0x02, 0x06, 0x01, 0x00, 0x04, 0x0b, 0x08, 0x00, 0x09, 0x00, 0x00, 0x00
        /*0020*/ 	.byte	0x00, 0x00, 0x00, 0x00


//--------------------- .nv.info._Z14hello_from_gpuv --------------------------
	.section	.nv.info._Z14hello_from_gpuv,"",@"SHT_CUDA_INFO"
	.sectionflags	@""
	.align	4


	//----- nvinfo : EIATTR_CUDA_API_VERSION
	.align		4
        /*0000*/ 	.byte	0x04, 0x37
        /*0002*/ 	.short	(.L_8 - .L_7)
.L_7:
        /*0004*/ 	.word	0x00000082


	//----- nvinfo : EIATTR_SPARSE_MMA_MASK
	.align		4
.L_8:
        /*0008*/ 	.byte	0x03, 0x50
        /*000a*/ 	.short	0x0000


	//----- nvinfo : EIATTR_MAXREG_COUNT
	.align		4
        /*000c*/ 	.byte	0x03, 0x1b
        /*000e*/ 	.short	0x00ff


	//----- nvinfo : EIATTR_EXTERNS
	.align		4
        /*0010*/ 	.byte	0x04, 0x0f
        /*0012*/ 	.short	(.L_10 - .L_9)


	//   ....[0]....
	.align		4
.L_9:
        /*0014*/ 	.word	index@(vprintf)


	//----- nvinfo : EIATTR_MERCURY_ISA_VERSION
	.align		4
.L_10:
        /*0018*/ 	.byte	0x03, 0x5f
        /*001a*/ 	.short	0x0101


	//----- nvinfo : EIATTR_VRC_CTA_INIT_COUNT
	.align		4
        /*001c*/ 	.byte	0x02, 0x4a
	.zero		1
	.zero		1


	//----- nvinfo : EIATTR_SYSCALL_OFFSETS
	.align		4
        /*0020*/ 	.byte	0x04, 0x46
        /*0022*/ 	.short	(.L_12 - .L_11)


	//   ....[0]....
.L_11:
        /*0024*/ 	.word	0x00000080


	//----- nvinfo : EIATTR_EXIT_INSTR_OFFSETS
	.align		4
.L_12:
        /*0028*/ 	.byte	0x04, 0x1c
        /*002a*/ 	.short	(.L_14 - .L_13)


	//   ....[0]....
.L_13:
        /*002c*/ 	.word	0x00000090


	//----- nvinfo : EIATTR_SW_WAR
	.align		4
.L_14:
        /*0030*/ 	.byte	0x04, 0x36
        /*0032*/ 	.short	(.L_16 - .L_15)
.L_15:
        /*0034*/ 	.word	0x00000008
.L_16:


//--------------------- .nv.callgraph             --------------------------
	.section	.nv.callgraph,"",@"SHT_CUDA_CALLGRAPH"
	.align	4
	.sectionentsize	8
	.align		4
        /*0000*/ 	.word	0x00000000
	.align		4
        /*0004*/ 	.word	0xffffffff
	.align		4
        /*0008*/ 	.word	index@(_Z14hello_from_gpuv)
	.align		4
        /*000c*/ 	.word	index@(vprintf)
	.align		4
        /*0010*/ 	.word	0x00000000
	.align		4
        /*0014*/ 	.word	0xfffffffe
	.align		4
        /*0018*/ 	.word	0x00000000
	.align		4
        /*001c*/ 	.word	0xfffffffd
	.align		4
        /*0020*/ 	.word	0x00000000
	.align		4
        /*0024*/ 	.word	0xfffffffc


//--------------------- .nv.constant4             --------------------------
	.section	.nv.constant4,"a",@progbits
	.align	8
	.align		8
.nv.constant4:
        /*0000*/ 	.dword	vprintf
	.align		8
        /*0008*/ 	.dword	$str


//--------------------- .text._Z14hello_from_gpuv --------------------------
	.section	.text._Z14hello_from_gpuv,"ax",@progbits
	.align	128
        .global         _Z14hello_from_gpuv
        .type           _Z14hello_from_gpuv,@function
        .size           _Z14hello_from_gpuv,(.L_x_2 - _Z14hello_from_gpuv)
        .other          _Z14hello_from_gpuv,@"STO_CUDA_ENTRY STV_DEFAULT"
_Z14hello_from_gpuv:
.text._Z14hello_from_gpuv:
[----:B------:R-:W0:Y:S01]  /*0000*/  LDC R1, c[0x0][0x37c] ;  /* 0x0000df00ff017b82 */ /* 0x000e220000000800 */
[----:B------:R-:W-:Y:S01]  /*0010*/  MOV R0, 0x0 ;  /* 0x0000000000007802 */ /* 0x000fe20000000f00 */
[----:B------:R-:W1:Y:S01]  /*0020*/  LDCU.64 UR4, c[0x4][0x8] ;  /* 0x01000100ff0477ac */ /* 0x000e620008000a00 */
[----:B------:R-:W-:-:S05]  /*0030*/  CS2R R6, SRZ ;  /* 0x0000000000067805 */ /* 0x000fca000001ff00 */
[----:B------:R2:W3:Y:S01]  /*0040*/  LDC.64 R2, c[0x4][R0] ;  /* 0x0100000000027b82 */ /* 0x0004e20000000a00 */
[----:B-1----:R-:W-:Y:S02]  /*0050*/  IMAD.U32 R4, RZ, RZ, UR4 ;  /* 0x00000004ff047e24 */ /* 0x002fe4000f8e00ff */
[----:B--2---:R-:W-:-:S07]  /*0060*/  IMAD.U32 R5, RZ, RZ, UR5 ;  /* 0x00000005ff057e24 */ /* 0x004fce000f8e00ff */
[----:B------:R-:W-:-:S07]  /*0070*/  LEPC R20, `(.L_x_0) ;  /* 0x000000001014794e */ /* 0x000fce0000000000 */
[----:B0--3--:R-:W-:Y:S05]  /*0080*/  CALL.ABS.NOINC R2 ;  /* 0x0000000002007343 */ /* 0x009fea0003c00000 */
.L_x_0:
[----:B------:R-:W-:Y:S05]  /*0090*/  EXIT ;  /* 0x000000000000794d */ /* 0x000fea0003800000 */
.L_x_1:
[----:B------:R-:W-:-:S00]  /*00a0*/  BRA `(.L_x_1) ;  /* 0xfffffffc00fc7947 */ /* 0x000fc0000383ffff */
[----:B------:R-:W-:-:S00]  /*00b0*/  NOP ;  /* 0x0000000000007918 */ /* 0x000fc00000000000 */
        /* <DEDUP_REMOVED lines=12> */
.L_x_2:


//--------------------- .nv.global.init           --------------------------
	.section	.nv.global.init,"aw",@progbits
.nv.global.init:
	.type		$str,@object
	.size		$str,(.L_0 - $str)
$str:
        /*0000*/ 	.byte	0x74, 0x68, 0x69, 0x73, 0x20, 0x69, 0x73, 0x20, 0x66, 0x72, 0x6f, 0x6d, 0x20, 0x67, 0x75, 0x70
        /*0010*/ 	.byte	0x0a, 0x00
.L_0:


//--------------------- .nv.shared.reserved.0     --------------------------
	.section	.nv.shared.reserved.0,"aw",@nobits
	.weak		__nv_reservedSMEM_offset_0_alias
	.size		__nv_reservedSMEM_offset_0_alias, 0, 64
	.other		__nv_reservedSMEM_offset_0_alias,@"STO_CUDA_RESERVED_SHARED STV_DEFAULT"
__nv_reservedSMEM_offset_0_alias:
	.zero		0
	.zero		64


//--------------------- .nv.constant0._Z14hello_from_gpuv --------------------------
	.section	.nv.constant0._Z14hello_from_gpuv,"a",@progbits
	.sectionflags	@""
	.align	4
.nv.constant0._Z14hello_from_gpuv:
	.zero		896


//--------------------- SYMBOLS --------------------------

	.type		.nv.reservedSmem.offset0,@object
	.size		.nv.reservedSmem.offset0,0x4
	.type		vprintf,@function
